//
// Generated by NVIDIA NVVM Compiler
//
// Compiler Build ID: CL-36424714
// Cuda compilation tools, release 13.0, V13.0.88
// Based on NVVM 20.0.0
//

.version 9.0
.target sm_100
.address_size 64

	// .globl	_Z14normalMAKernelPf

.visible .entry _Z14normalMAKernelPf(
	.param .u64 .ptr .align 1 _Z14normalMAKernelPf_param_0
)
{
	.reg .b32 	%r<2>;
	.reg .b64 	%rd<3>;

	ld.param.u64 	%rd1, [_Z14normalMAKernelPf_param_0];
	cvta.to.global.u64 	%rd2, %rd1;
	mov.b32 	%r1, 986797366;
	st.global.u32 	[%rd2], %r1;
	ret;

}
	// .globl	_Z14speedyMAKernelPf
.visible .entry _Z14speedyMAKernelPf(
	.param .u64 .ptr .align 1 _Z14speedyMAKernelPf_param_0
)
{
	.reg .b32 	%r<3>;
	.reg .b32 	%f<11>;
	.reg .b64 	%rd<3>;

	ld.param.u64 	%rd1, [_Z14speedyMAKernelPf_param_0];
	cvta.to.global.u64 	%rd2, %rd1;
	mov.f32 	%f1, 0f3FBF6EA8;
	rsqrt.approx.ftz.f32 	%f2, %f1;
	mul.f32 	%f3, %f2, %f2;
	neg.f32 	%f4, %f3;
	fma.rn.f32 	%f5, %f2, %f2, %f4;
	fma.rn.f32 	%f6, %f3, 0fBFBF6EA8, 0f3F800000;
	fma.rn.f32 	%f7, %f5, 0fBFBF6EA8, %f6;
	fma.rn.f32 	%f8, %f7, 0f3EC00000, 0f3F000000;
	mul.f32 	%f9, %f2, %f7;
	fma.rn.f32 	%f10, %f8, %f9, %f2;
	mov.b32 	%r1, %f10;
	add.s32 	%r2, %r1, -75497472;
	st.global.u32 	[%rd2], %r2;
	ret;

}


// ===== COMPILED SASS (sm_100) =====

	.target	sm_100

	.elftype	@"ET_EXEC"


//--------------------- .note.nv.tkinfo           --------------------------
	.section	.note.nv.tkinfo,"",@"SHT_NOTE"
	.sectionflags	@"SHF_NOTE_NV_TKINFO"
	.tkinfo
        /*0018*/ 	.word	0x00000002
        /*0030*/ 	.string	""
        /*0030*/ 	.string	"ptxas"
        /*0030*/ 	.string	"Cuda compilation tools, release 13.0, V13.0.88"
        /*0030*/ 	.string	"Build cuda_13.0.r13.0/compiler.36424714_0"
        /*0030*/ 	.string	"-arch sm_100 -m 64 "



//--------------------- .note.nv.cuinfo           --------------------------
	.section	.note.nv.cuinfo,"",@"SHT_NOTE"
	.sectionflags	@"SHF_NOTE_NV_CUINFO"
        /*0018*/ 	.short	0x0002
        /*001a*/ 	.short	0x0064
        /*001c*/ 	.short	0x0082
	.zero		2


//--------------------- .nv.info                  --------------------------
	.section	.nv.info,"",@"SHT_CUDA_INFO"
	.align	4


	//----- nvinfo : EIATTR_REGCOUNT
	.align		4
        /*0000*/ 	.byte	0x04, 0x2f
        /*0002*/ 	.short	(.L_1 - .L_0)
	.align		4
.L_0:
        /*0004*/ 	.word	index@(_Z14normalMAKernelPf)
        /*0008*/ 	.word	0x00000008


	//----- nvinfo : EIATTR_FRAME_SIZE
	.align		4
.L_1:
        /*000c*/ 	.byte	0x04, 0x11
        /*000e*/ 	.short	(.L_3 - .L_2)
	.align		4
.L_2:
        /*0010*/ 	.word	index@(_Z14normalMAKernelPf)
        /*0014*/ 	.word	0x00000000


	//----- nvinfo : EIATTR_REGCOUNT
	.align		4
.L_3:
        /*0018*/ 	.byte	0x04, 0x2f
        /*001a*/ 	.short	(.L_5 - .L_4)
	.align		4
.L_4:
        /*001c*/ 	.word	index@(_Z14speedyMAKernelPf)
        /*0020*/ 	.word	0x0000000a


	//----- nvinfo : EIATTR_FRAME_SIZE
	.align		4
.L_5:
        /*0024*/ 	.byte	0x04, 0x11
        /*0026*/ 	.short	(.L_7 - .L_6)
	.align		4
.L_6:
        /*0028*/ 	.word	index@(_Z14speedyMAKernelPf)
        /*002c*/ 	.word	0x00000000


	//----- nvinfo : EIATTR_MIN_STACK_SIZE
	.align		4
.L_7:
        /*0030*/ 	.byte	0x04, 0x12
        /*0032*/ 	.short	(.L_9 - .L_8)
	.align		4
.L_8:
        /*0034*/ 	.word	index@(_Z14speedyMAKernelPf)
        /*0038*/ 	.word	0x00000000


	//----- nvinfo : EIATTR_MIN_STACK_SIZE
	.align		4
.L_9:
        /*003c*/ 	.byte	0x04, 0x12
        /*003e*/ 	.short	(.L_11 - .L_10)
	.align		4
.L_10:
        /*0040*/ 	.word	index@(_Z14normalMAKernelPf)
        /*0044*/ 	.word	0x00000000
.L_11:


//--------------------- .nv.compat                --------------------------
	.section	.nv.compat,"",@"SHT_CUDA_COMPAT_INFO"
	.align	4
        /*0000*/ 	.byte	0x02, 0x09, 0x00, 0x00, 0x02, 0x02, 0x01, 0x00, 0x02, 0x05, 0x05, 0x00, 0x03, 0x07, 0x01, 0x01
        /*0010*/ 	.byte	0x02, 0x03, 0x00, 0x00, 0x02, 0x06, 0x01, 0x00, 0x04, 0x0b, 0x08, 0x00, 0x09, 0x00, 0x00, 0x00
        /*0020*/ 	.byte	0x00, 0x00, 0x00, 0x00


//--------------------- .nv.info._Z14speedyMAKernelPf --------------------------
	.section	.nv.info._Z14speedyMAKernelPf,"",@"SHT_CUDA_INFO"
	.sectionflags	@""
	.align	4


	//----- nvinfo : EIATTR_CUDA_API_VERSION
	.align		4
        /*0000*/ 	.byte	0x04, 0x37
        /*0002*/ 	.short	(.L_13 - .L_12)
.L_12:
        /*0004*/ 	.word	0x00000082


	//----- nvinfo : EIATTR_KPARAM_INFO
	.align		4
.L_13:
        /*0008*/ 	.byte	0x04, 0x17
        /*000a*/ 	.short	(.L_15 - .L_14)
.L_14:
        /*000c*/ 	.word	0x00000000
        /*0010*/ 	.short	0x0000
        /*0012*/ 	.short	0x0000
        /*0014*/ 	.byte	0x00, 0xf5, 0x21, 0x00


	//----- nvinfo : EIATTR_SPARSE_MMA_MASK
	.align		4
.L_15:
        /*0018*/ 	.byte	0x03, 0x50
        /*001a*/ 	.short	0x0000


	//----- nvinfo : EIATTR_MAXREG_COUNT
	.align		4
        /*001c*/ 	.byte	0x03, 0x1b
        /*001e*/ 	.short	0x00ff


	//----- nvinfo : EIATTR_MERCURY_ISA_VERSION
	.align		4
        /*0020*/ 	.byte	0x03, 0x5f
        /*0022*/ 	.short	0x0101


	//----- nvinfo : EIATTR_VRC_CTA_INIT_COUNT
	.align		4
        /*0024*/ 	.byte	0x02, 0x4a
	.zero		1
	.zero		1


	//----- nvinfo : EIATTR_EXIT_INSTR_OFFSETS
	.align		4
        /*0028*/ 	.byte	0x04, 0x1c
        /*002a*/ 	.short	(.L_17 - .L_16)


	//   ....[0]....
.L_16:
        /*002c*/ 	.word	0x000000f0


	//----- nvinfo : EIATTR_CBANK_PARAM_SIZE
	.align		4
.L_17:
        /*0030*/ 	.byte	0x03, 0x19
        /*0032*/ 	.short	0x0008


	//----- nvinfo : EIATTR_PARAM_CBANK
	.align		4
        /*0034*/ 	.byte	0x04, 0x0a
        /*0036*/ 	.short	(.L_19 - .L_18)
	.align		4
.L_18:
        /*0038*/ 	.word	index@(.nv.constant0._Z14speedyMAKernelPf)
        /*003c*/ 	.short	0x0380
        /*003e*/ 	.short	0x0008


	//----- nvinfo : EIATTR_SW_WAR
	.align		4
.L_19:
        /*0040*/ 	.byte	0x04, 0x36
        /*0042*/ 	.short	(.L_21 - .L_20)
.L_20:
        /*0044*/ 	.word	0x00000008
.L_21:


//--------------------- .nv.info._Z14normalMAKernelPf --------------------------
	.section	.nv.info._Z14normalMAKernelPf,"",@"SHT_CUDA_INFO"
	.sectionflags	@""
	.align	4


	//----- nvinfo : EIATTR_CUDA_API_VERSION
	.align		4
        /*0000*/ 	.byte	0x04, 0x37
        /*0002*/ 	.short	(.L_23 - .L_22)
.L_22:
        /*0004*/ 	.word	0x00000082


	//----- nvinfo : EIATTR_KPARAM_INFO
	.align		4
.L_23:
        /*0008*/ 	.byte	0x04, 0x17
        /*000a*/ 	.short	(.L_25 - .L_24)
.L_24:
        /*000c*/ 	.word	0x00000000
        /*0010*/ 	.short	0x0000
        /*0012*/ 	.short	0x0000
        /*0014*/ 	.byte	0x00, 0xf5, 0x21, 0x00


	//----- nvinfo : EIATTR_SPARSE_MMA_MASK
	.align		4
.L_25:
        /*0018*/ 	.byte	0x03, 0x50
        /*001a*/ 	.short	0x0000


	//----- nvinfo : EIATTR_MAXREG_COUNT
	.align		4
        /*001c*/ 	.byte	0x03, 0x1b
        /*001e*/ 	.short	0x00ff


	//----- nvinfo : EIATTR_MERCURY_ISA_VERSION
	.align		4
        /*0020*/ 	.byte	0x03, 0x5f
        /*0022*/ 	.short	0x0101


	//----- nvinfo : EIATTR_VRC_CTA_INIT_COUNT
	.align		4
        /*0024*/ 	.byte	0x02, 0x4a
	.zero		1
	.zero		1


	//----- nvinfo : EIATTR_EXIT_INSTR_OFFSETS
	.align		4
        /*0028*/ 	.byte	0x04, 0x1c
        /*002a*/ 	.short	(.L_27 - .L_26)


	//   ....[0]....
.L_26:
        /*002c*/ 	.word	0x00000050


	//----- nvinfo : EIATTR_CBANK_PARAM_SIZE
	.align		4
.L_27:
        /*0030*/ 	.byte	0x03, 0x19
        /*0032*/ 	.short	0x0008


	//----- nvinfo : EIATTR_PARAM_CBANK
	.align		4
        /*0034*/ 	.byte	0x04, 0x0a
        /*0036*/ 	.short	(.L_29 - .L_28)
	.align		4
.L_28:
        /*0038*/ 	.word	index@(.nv.constant0._Z14normalMAKernelPf)
        /*003c*/ 	.short	0x0380
        /*003e*/ 	.short	0x0008


	//----- nvinfo : EIATTR_SW_WAR
	.align		4
.L_29:
        /*0040*/ 	.byte	0x04, 0x36
        /*0042*/ 	.short	(.L_31 - .L_30)
.L_30:
        /*0044*/ 	.word	0x00000008
.L_31:


//--------------------- .nv.callgraph             --------------------------
	.section	.nv.callgraph,"",@"SHT_CUDA_CALLGRAPH"
	.align	4
	.sectionentsize	8
	.align		4
        /*0000*/ 	.word	0x00000000
	.align		4
        /*0004*/ 	.word	0xffffffff
	.align		4
        /*0008*/ 	.word	0x00000000
	.align		4
        /*000c*/ 	.word	0xfffffffe
	.align		4
        /*0010*/ 	.word	0x00000000
	.align		4
        /*0014*/ 	.word	0xfffffffd
	.align		4
        /*0018*/ 	.word	0x00000000
	.align		4
        /*001c*/ 	.word	0xfffffffc


//--------------------- .text._Z14speedyMAKernelPf --------------------------
	.section	.text._Z14speedyMAKernelPf,"ax",@progbits
	.align	128
        .global         _Z14speedyMAKernelPf
        .type           _Z14speedyMAKernelPf,@function
        .size           _Z14speedyMAKernelPf,(.L_x_2 - _Z14speedyMAKernelPf)
        .other          _Z14speedyMAKernelPf,@"STO_CUDA_ENTRY STV_DEFAULT"
_Z14speedyMAKernelPf:
.text._Z14speedyMAKernelPf:
[----:B------:R-:W-:Y:S01]  /*0000*/  LDC R1, c[0x0][0x37c] ;  /* 0x0000df00ff017b82 */ /* 0x000fe20000000800 */
[----:B------:R-:W-:Y:S01]  /*0010*/  HFMA2 R5, -RZ, RZ, 1.9365234375, 6816 ;  /* 0x3fbf6ea8ff057431 */ /* 0x000fe200000001ff */
[----:B------:R-:W-:Y:S01]  /*0020*/  MOV R4, 0x3f2b2c3f ;  /* 0x3f2b2c3f00047802 */ /* 0x000fe20000000f00 */
[----:B------:R-:W-:-:S05]  /*0030*/  HFMA2 R0, -RZ, RZ, 1.8291015625, 83.375 ;  /* 0x3f515536ff007431 */ /* 0x000fca00000001ff */
[----:B------:R-:W0:Y:S01]  /*0040*/  LDC.64 R2, c[0x0][0x380] ;  /* 0x0000e000ff027b82 */ /* 0x000e220000000a00 */
[----:B------:R-:W-:Y:S01]  /*0050*/  HFMA2 R7, -RZ, RZ, 1.6875, 0 ;  /* 0x3ec00000ff077431 */ /* 0x000fe200000001ff */
[----:B------:R-:W0:Y:S01]  /*0060*/  LDCU.64 UR4, c[0x0][0x358] ;  /* 0x00006b00ff0477ac */ /* 0x000e220008000a00 */
[----:B------:R-:W-:Y:S01]  /*0070*/  FFMA R5, -R5, R4, 1 ;  /* 0x3f80000005057423 */ /* 0x000fe20000000104 */
[----:B------:R-:W-:-:S04]  /*0080*/  FFMA R0, R0, R0, -0.66864389181137084961 ;  /* 0xbf2b2c3f00007423 */ /* 0x000fc80000000000 */
[----:B------:R-:W-:-:S04]  /*0090*/  FFMA R0, R0, -1.4955644607543945312, R5 ;  /* 0xbfbf6ea800007823 */ /* 0x000fc80000000005 */
[C---:B------:R-:W-:Y:S01]  /*00a0*/  FFMA R4, R0.reuse, R7, 0.5 ;  /* 0x3f00000000047423 */ /* 0x040fe20000000007 */
[----:B------:R-:W-:-:S04]  /*00b0*/  FMUL R5, R0, 0.81770646572113037109 ;  /* 0x3f51553600057820 */ /* 0x000fc80000400000 */
[----:B------:R-:W-:-:S05]  /*00c0*/  FFMA R4, R4, R5, 0.81770646572113037109 ;  /* 0x3f51553604047423 */ /* 0x000fca0000000005 */
[----:B------:R-:W-:-:S05]  /*00d0*/  IADD3 R5, PT, PT, R4, -0x4800000, RZ ;  /* 0xfb80000004057810 */ /* 0x000fca0007ffe0ff */
[----:B0-----:R-:W-:Y:S01]  /*00e0*/  STG.E desc[UR4][R2.64], R5 ;  /* 0x0000000502007986 */ /* 0x001fe2000c101904 */
[----:B------:R-:W-:Y:S05]  /*00f0*/  EXIT ;  /* 0x000000000000794d */ /* 0x000fea0003800000 */
.L_x_0:
[----:B------:R-:W-:-:S00]  /*0100*/  BRA `(.L_x_0) ;  /* 0xfffffffc00fc7947 */ /* 0x000fc0000383ffff */
[----:B------:R-:W-:-:S00]  /*0110*/  NOP ;  /* 0x0000000000007918 */ /* 0x000fc00000000000 */
        /* <DEDUP_REMOVED lines=14> */
.L_x_2:


//--------------------- .text._Z14normalMAKernelPf --------------------------
	.section	.text._Z14normalMAKernelPf,"ax",@progbits
	.align	128
        .global         _Z14normalMAKernelPf
        .type           _Z14normalMAKernelPf,@function
        .size           _Z14normalMAKernelPf,(.L_x_3 - _Z14normalMAKernelPf)
        .other          _Z14normalMAKernelPf,@"STO_CUDA_ENTRY STV_DEFAULT"
_Z14normalMAKernelPf:
.text._Z14normalMAKernelPf:
[----:B------:R-:W-:Y:S08]  /*0000*/  LDC R1, c[0x0][0x37c] ;  /* 0x0000df00ff017b82 */ /* 0x000ff00000000800 */
[----:B------:R-:W0:Y:S01]  /*0010*/  LDC.64 R2, c[0x0][0x380] ;  /* 0x0000e000ff027b82 */ /* 0x000e220000000a00 */
[----:B------:R-:W0:Y:S01]  /*0020*/  LDCU.64 UR4, c[0x0][0x358] ;  /* 0x00006b00ff0477ac */ /* 0x000e220008000a00 */
[----:B------:R-:W-:-:S05]  /*0030*/  HFMA2 R5, -RZ, RZ, 0.85205078125, 83.375 ;  /* 0x3ad15536ff057431 */ /* 0x000fca00000001ff */
[----:B0-----:R-:W-:Y:S01]  /*0040*/  STG.E desc[UR4][R2.64], R5 ;  /* 0x0000000502007986 */ /* 0x001fe2000c101904 */
[----:B------:R-:W-:Y:S05]  /*0050*/  EXIT ;  /* 0x000000000000794d */ /* 0x000fea0003800000 */
.L_x_1:
        /* <DEDUP_REMOVED lines=10> */
.L_x_3:


//--------------------- .nv.shared.reserved.0     --------------------------
	.section	.nv.shared.reserved.0,"aw",@nobits
	.weak		__nv_reservedSMEM_offset_0_alias
	.size		__nv_reservedSMEM_offset_0_alias, 0, 64
	.other		__nv_reservedSMEM_offset_0_alias,@"STO_CUDA_RESERVED_SHARED STV_DEFAULT"
__nv_reservedSMEM_offset_0_alias:
	.zero		0
	.zero		64


//--------------------- .nv.constant0._Z14speedyMAKernelPf --------------------------
	.section	.nv.constant0._Z14speedyMAKernelPf,"a",@progbits
	.sectionflags	@""
	.align	4
.nv.constant0._Z14speedyMAKernelPf:
	.zero		904


//--------------------- .nv.constant0._Z14normalMAKernelPf --------------------------
	.section	.nv.constant0._Z14normalMAKernelPf,"a",@progbits
	.sectionflags	@""
	.align	4
.nv.constant0._Z14normalMAKernelPf:
	.zero		904


//--------------------- SYMBOLS --------------------------

	.type		.nv.reservedSmem.offset0,@object
	.size		.nv.reservedSmem.offset0,0x4
